//
// Generated by NVIDIA NVVM Compiler
//
// Compiler Build ID: CL-36424714
// Cuda compilation tools, release 13.0, V13.0.88
// Based on NVVM 20.0.0
//

.version 9.0
.target sm_100
.address_size 64

	// .globl	_Z7reduce6ILj256ELj128EEvPfS0_
// _ZZ7reduce6ILj256ELj128EEvPfS0_E5sdata has been demoted

.visible .entry _Z7reduce6ILj256ELj128EEvPfS0_(
	.param .u64 .ptr .align 1 _Z7reduce6ILj256ELj128EEvPfS0__param_0,
	.param .u64 .ptr .align 1 _Z7reduce6ILj256ELj128EEvPfS0__param_1
)
{
	.reg .pred 	%p<10>;
	.reg .b32 	%r<21>;
	.reg .b32 	%f<278>;
	.reg .b64 	%rd<13>;
	// demoted variable
	.shared .align 4 .b8 _ZZ7reduce6ILj256ELj128EEvPfS0_E5sdata[1024];
	ld.param.u64 	%rd2, [_Z7reduce6ILj256ELj128EEvPfS0__param_0];
	ld.param.u64 	%rd1, [_Z7reduce6ILj256ELj128EEvPfS0__param_1];
	cvta.to.global.u64 	%rd3, %rd2;
	mov.u32 	%r1, %tid.x;
	mov.u32 	%r3, %ctaid.x;
	shl.b32 	%r4, %r3, 15;
	or.b32  	%r5, %r1, %r4;
	shl.b32 	%r6, %r1, 2;
	mov.u32 	%r7, _ZZ7reduce6ILj256ELj128EEvPfS0_E5sdata;
	add.s32 	%r2, %r7, %r6;
	mul.wide.u32 	%rd4, %r5, 4;
	add.s64 	%rd5, %rd3, %rd4;
	ld.global.f32 	%f2, [%rd5];
	add.f32 	%f3, %f2, 0f00000000;
	ld.global.f32 	%f4, [%rd5+1024];
	add.f32 	%f5, %f4, %f3;
	ld.global.f32 	%f6, [%rd5+2048];
	add.f32 	%f7, %f6, %f5;
	ld.global.f32 	%f8, [%rd5+3072];
	add.f32 	%f9, %f8, %f7;
	ld.global.f32 	%f10, [%rd5+4096];
	add.f32 	%f11, %f10, %f9;
	ld.global.f32 	%f12, [%rd5+5120];
	add.f32 	%f13, %f12, %f11;
	ld.global.f32 	%f14, [%rd5+6144];
	add.f32 	%f15, %f14, %f13;
	ld.global.f32 	%f16, [%rd5+7168];
	add.f32 	%f17, %f16, %f15;
	ld.global.f32 	%f18, [%rd5+8192];
	add.f32 	%f19, %f18, %f17;
	ld.global.f32 	%f20, [%rd5+9216];
	add.f32 	%f21, %f20, %f19;
	ld.global.f32 	%f22, [%rd5+10240];
	add.f32 	%f23, %f22, %f21;
	ld.global.f32 	%f24, [%rd5+11264];
	add.f32 	%f25, %f24, %f23;
	ld.global.f32 	%f26, [%rd5+12288];
	add.f32 	%f27, %f26, %f25;
	ld.global.f32 	%f28, [%rd5+13312];
	add.f32 	%f29, %f28, %f27;
	ld.global.f32 	%f30, [%rd5+14336];
	add.f32 	%f31, %f30, %f29;
	ld.global.f32 	%f32, [%rd5+15360];
	add.f32 	%f33, %f32, %f31;
	ld.global.f32 	%f34, [%rd5+16384];
	add.f32 	%f35, %f34, %f33;
	ld.global.f32 	%f36, [%rd5+17408];
	add.f32 	%f37, %f36, %f35;
	ld.global.f32 	%f38, [%rd5+18432];
	add.f32 	%f39, %f38, %f37;
	ld.global.f32 	%f40, [%rd5+19456];
	add.f32 	%f41, %f40, %f39;
	ld.global.f32 	%f42, [%rd5+20480];
	add.f32 	%f43, %f42, %f41;
	ld.global.f32 	%f44, [%rd5+21504];
	add.f32 	%f45, %f44, %f43;
	ld.global.f32 	%f46, [%rd5+22528];
	add.f32 	%f47, %f46, %f45;
	ld.global.f32 	%f48, [%rd5+23552];
	add.f32 	%f49, %f48, %f47;
	ld.global.f32 	%f50, [%rd5+24576];
	add.f32 	%f51, %f50, %f49;
	ld.global.f32 	%f52, [%rd5+25600];
	add.f32 	%f53, %f52, %f51;
	ld.global.f32 	%f54, [%rd5+26624];
	add.f32 	%f55, %f54, %f53;
	ld.global.f32 	%f56, [%rd5+27648];
	add.f32 	%f57, %f56, %f55;
	ld.global.f32 	%f58, [%rd5+28672];
	add.f32 	%f59, %f58, %f57;
	ld.global.f32 	%f60, [%rd5+29696];
	add.f32 	%f61, %f60, %f59;
	ld.global.f32 	%f62, [%rd5+30720];
	add.f32 	%f63, %f62, %f61;
	ld.global.f32 	%f64, [%rd5+31744];
	add.f32 	%f65, %f64, %f63;
	ld.global.f32 	%f66, [%rd5+32768];
	add.f32 	%f67, %f66, %f65;
	ld.global.f32 	%f68, [%rd5+33792];
	add.f32 	%f69, %f68, %f67;
	ld.global.f32 	%f70, [%rd5+34816];
	add.f32 	%f71, %f70, %f69;
	ld.global.f32 	%f72, [%rd5+35840];
	add.f32 	%f73, %f72, %f71;
	ld.global.f32 	%f74, [%rd5+36864];
	add.f32 	%f75, %f74, %f73;
	ld.global.f32 	%f76, [%rd5+37888];
	add.f32 	%f77, %f76, %f75;
	ld.global.f32 	%f78, [%rd5+38912];
	add.f32 	%f79, %f78, %f77;
	ld.global.f32 	%f80, [%rd5+39936];
	add.f32 	%f81, %f80, %f79;
	ld.global.f32 	%f82, [%rd5+40960];
	add.f32 	%f83, %f82, %f81;
	ld.global.f32 	%f84, [%rd5+41984];
	add.f32 	%f85, %f84, %f83;
	ld.global.f32 	%f86, [%rd5+43008];
	add.f32 	%f87, %f86, %f85;
	ld.global.f32 	%f88, [%rd5+44032];
	add.f32 	%f89, %f88, %f87;
	ld.global.f32 	%f90, [%rd5+45056];
	add.f32 	%f91, %f90, %f89;
	ld.global.f32 	%f92, [%rd5+46080];
	add.f32 	%f93, %f92, %f91;
	ld.global.f32 	%f94, [%rd5+47104];
	add.f32 	%f95, %f94, %f93;
	ld.global.f32 	%f96, [%rd5+48128];
	add.f32 	%f97, %f96, %f95;
	ld.global.f32 	%f98, [%rd5+49152];
	add.f32 	%f99, %f98, %f97;
	ld.global.f32 	%f100, [%rd5+50176];
	add.f32 	%f101, %f100, %f99;
	ld.global.f32 	%f102, [%rd5+51200];
	add.f32 	%f103, %f102, %f101;
	ld.global.f32 	%f104, [%rd5+52224];
	add.f32 	%f105, %f104, %f103;
	ld.global.f32 	%f106, [%rd5+53248];
	add.f32 	%f107, %f106, %f105;
	ld.global.f32 	%f108, [%rd5+54272];
	add.f32 	%f109, %f108, %f107;
	ld.global.f32 	%f110, [%rd5+55296];
	add.f32 	%f111, %f110, %f109;
	ld.global.f32 	%f112, [%rd5+56320];
	add.f32 	%f113, %f112, %f111;
	ld.global.f32 	%f114, [%rd5+57344];
	add.f32 	%f115, %f114, %f113;
	ld.global.f32 	%f116, [%rd5+58368];
	add.f32 	%f117, %f116, %f115;
	ld.global.f32 	%f118, [%rd5+59392];
	add.f32 	%f119, %f118, %f117;
	ld.global.f32 	%f120, [%rd5+60416];
	add.f32 	%f121, %f120, %f119;
	ld.global.f32 	%f122, [%rd5+61440];
	add.f32 	%f123, %f122, %f121;
	ld.global.f32 	%f124, [%rd5+62464];
	add.f32 	%f125, %f124, %f123;
	ld.global.f32 	%f126, [%rd5+63488];
	add.f32 	%f127, %f126, %f125;
	ld.global.f32 	%f128, [%rd5+64512];
	add.f32 	%f129, %f128, %f127;
	ld.global.f32 	%f130, [%rd5+65536];
	add.f32 	%f131, %f130, %f129;
	ld.global.f32 	%f132, [%rd5+66560];
	add.f32 	%f133, %f132, %f131;
	ld.global.f32 	%f134, [%rd5+67584];
	add.f32 	%f135, %f134, %f133;
	ld.global.f32 	%f136, [%rd5+68608];
	add.f32 	%f137, %f136, %f135;
	ld.global.f32 	%f138, [%rd5+69632];
	add.f32 	%f139, %f138, %f137;
	ld.global.f32 	%f140, [%rd5+70656];
	add.f32 	%f141, %f140, %f139;
	ld.global.f32 	%f142, [%rd5+71680];
	add.f32 	%f143, %f142, %f141;
	ld.global.f32 	%f144, [%rd5+72704];
	add.f32 	%f145, %f144, %f143;
	ld.global.f32 	%f146, [%rd5+73728];
	add.f32 	%f147, %f146, %f145;
	ld.global.f32 	%f148, [%rd5+74752];
	add.f32 	%f149, %f148, %f147;
	ld.global.f32 	%f150, [%rd5+75776];
	add.f32 	%f151, %f150, %f149;
	ld.global.f32 	%f152, [%rd5+76800];
	add.f32 	%f153, %f152, %f151;
	ld.global.f32 	%f154, [%rd5+77824];
	add.f32 	%f155, %f154, %f153;
	ld.global.f32 	%f156, [%rd5+78848];
	add.f32 	%f157, %f156, %f155;
	ld.global.f32 	%f158, [%rd5+79872];
	add.f32 	%f159, %f158, %f157;
	ld.global.f32 	%f160, [%rd5+80896];
	add.f32 	%f161, %f160, %f159;
	ld.global.f32 	%f162, [%rd5+81920];
	add.f32 	%f163, %f162, %f161;
	ld.global.f32 	%f164, [%rd5+82944];
	add.f32 	%f165, %f164, %f163;
	ld.global.f32 	%f166, [%rd5+83968];
	add.f32 	%f167, %f166, %f165;
	ld.global.f32 	%f168, [%rd5+84992];
	add.f32 	%f169, %f168, %f167;
	ld.global.f32 	%f170, [%rd5+86016];
	add.f32 	%f171, %f170, %f169;
	ld.global.f32 	%f172, [%rd5+87040];
	add.f32 	%f173, %f172, %f171;
	ld.global.f32 	%f174, [%rd5+88064];
	add.f32 	%f175, %f174, %f173;
	ld.global.f32 	%f176, [%rd5+89088];
	add.f32 	%f177, %f176, %f175;
	ld.global.f32 	%f178, [%rd5+90112];
	add.f32 	%f179, %f178, %f177;
	ld.global.f32 	%f180, [%rd5+91136];
	add.f32 	%f181, %f180, %f179;
	ld.global.f32 	%f182, [%rd5+92160];
	add.f32 	%f183, %f182, %f181;
	ld.global.f32 	%f184, [%rd5+93184];
	add.f32 	%f185, %f184, %f183;
	ld.global.f32 	%f186, [%rd5+94208];
	add.f32 	%f187, %f186, %f185;
	ld.global.f32 	%f188, [%rd5+95232];
	add.f32 	%f189, %f188, %f187;
	ld.global.f32 	%f190, [%rd5+96256];
	add.f32 	%f191, %f190, %f189;
	ld.global.f32 	%f192, [%rd5+97280];
	add.f32 	%f193, %f192, %f191;
	ld.global.f32 	%f194, [%rd5+98304];
	add.f32 	%f195, %f194, %f193;
	ld.global.f32 	%f196, [%rd5+99328];
	add.f32 	%f197, %f196, %f195;
	ld.global.f32 	%f198, [%rd5+100352];
	add.f32 	%f199, %f198, %f197;
	ld.global.f32 	%f200, [%rd5+101376];
	add.f32 	%f201, %f200, %f199;
	ld.global.f32 	%f202, [%rd5+102400];
	add.f32 	%f203, %f202, %f201;
	ld.global.f32 	%f204, [%rd5+103424];
	add.f32 	%f205, %f204, %f203;
	ld.global.f32 	%f206, [%rd5+104448];
	add.f32 	%f207, %f206, %f205;
	ld.global.f32 	%f208, [%rd5+105472];
	add.f32 	%f209, %f208, %f207;
	ld.global.f32 	%f210, [%rd5+106496];
	add.f32 	%f211, %f210, %f209;
	ld.global.f32 	%f212, [%rd5+107520];
	add.f32 	%f213, %f212, %f211;
	ld.global.f32 	%f214, [%rd5+108544];
	add.f32 	%f215, %f214, %f213;
	ld.global.f32 	%f216, [%rd5+109568];
	add.f32 	%f217, %f216, %f215;
	ld.global.f32 	%f218, [%rd5+110592];
	add.f32 	%f219, %f218, %f217;
	ld.global.f32 	%f220, [%rd5+111616];
	add.f32 	%f221, %f220, %f219;
	ld.global.f32 	%f222, [%rd5+112640];
	add.f32 	%f223, %f222, %f221;
	ld.global.f32 	%f224, [%rd5+113664];
	add.f32 	%f225, %f224, %f223;
	ld.global.f32 	%f226, [%rd5+114688];
	add.f32 	%f227, %f226, %f225;
	ld.global.f32 	%f228, [%rd5+115712];
	add.f32 	%f229, %f228, %f227;
	ld.global.f32 	%f230, [%rd5+116736];
	add.f32 	%f231, %f230, %f229;
	ld.global.f32 	%f232, [%rd5+117760];
	add.f32 	%f233, %f232, %f231;
	ld.global.f32 	%f234, [%rd5+118784];
	add.f32 	%f235, %f234, %f233;
	ld.global.f32 	%f236, [%rd5+119808];
	add.f32 	%f237, %f236, %f235;
	ld.global.f32 	%f238, [%rd5+120832];
	add.f32 	%f239, %f238, %f237;
	ld.global.f32 	%f240, [%rd5+121856];
	add.f32 	%f241, %f240, %f239;
	ld.global.f32 	%f242, [%rd5+122880];
	add.f32 	%f243, %f242, %f241;
	ld.global.f32 	%f244, [%rd5+123904];
	add.f32 	%f245, %f244, %f243;
	ld.global.f32 	%f246, [%rd5+124928];
	add.f32 	%f247, %f246, %f245;
	ld.global.f32 	%f248, [%rd5+125952];
	add.f32 	%f249, %f248, %f247;
	ld.global.f32 	%f250, [%rd5+126976];
	add.f32 	%f251, %f250, %f249;
	add.s32 	%r8, %r5, 32000;
	mul.wide.u32 	%rd6, %r8, 4;
	add.s64 	%rd7, %rd3, %rd6;
	ld.global.f32 	%f252, [%rd7];
	add.f32 	%f253, %f252, %f251;
	add.s32 	%r9, %r5, 32256;
	mul.wide.u32 	%rd8, %r9, 4;
	add.s64 	%rd9, %rd3, %rd8;
	ld.global.f32 	%f254, [%rd9];
	add.f32 	%f255, %f254, %f253;
	add.s32 	%r10, %r5, 32512;
	mul.wide.u32 	%rd10, %r10, 4;
	add.s64 	%rd11, %rd3, %rd10;
	ld.global.f32 	%f256, [%rd11];
	add.f32 	%f257, %f256, %f255;
	st.shared.f32 	[%r2], %f257;
	bar.sync 	0;
	setp.gt.u32 	%p1, %r1, 127;
	@%p1 bra 	$L__BB0_2;
	ld.shared.f32 	%f258, [%r2+512];
	ld.shared.f32 	%f259, [%r2];
	add.f32 	%f260, %f258, %f259;
	st.shared.f32 	[%r2], %f260;
$L__BB0_2:
	bar.sync 	0;
	setp.gt.u32 	%p2, %r1, 63;
	@%p2 bra 	$L__BB0_4;
	ld.shared.f32 	%f261, [%r2+256];
	ld.shared.f32 	%f262, [%r2];
	add.f32 	%f263, %f261, %f262;
	st.shared.f32 	[%r2], %f263;
$L__BB0_4:
	bar.sync 	0;
	setp.gt.u32 	%p3, %r1, 31;
	@%p3 bra 	$L__BB0_6;
	ld.shared.f32 	%f264, [%r2+128];
	ld.shared.f32 	%f265, [%r2];
	add.f32 	%f266, %f264, %f265;
	st.shared.f32 	[%r2], %f266;
$L__BB0_6:
	bar.warp.sync 	-1;
	ld.volatile.shared.f32 	%f267, [%r2];
	mov.b32 	%r11, %f267;
	shfl.sync.down.b32	%r12|%p4, %r11, 16, 31, -1;
	mov.b32 	%f268, %r12;
	add.f32 	%f269, %f267, %f268;
	mov.b32 	%r13, %f269;
	shfl.sync.down.b32	%r14|%p5, %r13, 8, 31, -1;
	mov.b32 	%f270, %r14;
	add.f32 	%f271, %f269, %f270;
	mov.b32 	%r15, %f271;
	shfl.sync.down.b32	%r16|%p6, %r15, 4, 31, -1;
	mov.b32 	%f272, %r16;
	add.f32 	%f273, %f271, %f272;
	mov.b32 	%r17, %f273;
	shfl.sync.down.b32	%r18|%p7, %r17, 2, 31, -1;
	mov.b32 	%f274, %r18;
	add.f32 	%f275, %f273, %f274;
	mov.b32 	%r19, %f275;
	shfl.sync.down.b32	%r20|%p8, %r19, 1, 31, -1;
	mov.b32 	%f276, %r20;
	add.f32 	%f1, %f275, %f276;
	setp.ne.s32 	%p9, %r1, 0;
	@%p9 bra 	$L__BB0_8;
	cvta.to.global.u64 	%rd12, %rd1;
	atom.global.add.f32 	%f277, [%rd12], %f1;
$L__BB0_8:
	ret;

}


// ===== COMPILED SASS (sm_100) =====

	.target	sm_100

	.elftype	@"ET_EXEC"


//--------------------- .note.nv.tkinfo           --------------------------
	.section	.note.nv.tkinfo,"",@"SHT_NOTE"
	.sectionflags	@"SHF_NOTE_NV_TKINFO"
	.tkinfo
        /*0018*/ 	.word	0x00000002
        /*0030*/ 	.string	""
        /*0030*/ 	.string	"ptxas"
        /*0030*/ 	.string	"Cuda compilation tools, release 13.0, V13.0.88"
        /*0030*/ 	.string	"Build cuda_13.0.r13.0/compiler.36424714_0"
        /*0030*/ 	.string	"-arch sm_100 -m 64 "



//--------------------- .note.nv.cuinfo           --------------------------
	.section	.note.nv.cuinfo,"",@"SHT_NOTE"
	.sectionflags	@"SHF_NOTE_NV_CUINFO"
        /*0018*/ 	.short	0x0002
        /*001a*/ 	.short	0x0064
        /*001c*/ 	.short	0x0082
	.zero		2


//--------------------- .nv.info                  --------------------------
	.section	.nv.info,"",@"SHT_CUDA_INFO"
	.align	4


	//----- nvinfo : EIATTR_REGCOUNT
	.align		4
        /*0000*/ 	.byte	0x04, 0x2f
        /*0002*/ 	.short	(.L_1 - .L_0)
	.align		4
.L_0:
        /*0004*/ 	.word	index@(_Z7reduce6ILj256ELj128EEvPfS0_)
        /*0008*/ 	.word	0x00000020


	//----- nvinfo : EIATTR_FRAME_SIZE
	.align		4
.L_1:
        /*000c*/ 	.byte	0x04, 0x11
        /*000e*/ 	.short	(.L_3 - .L_2)
	.align		4
.L_2:
        /*0010*/ 	.word	index@(_Z7reduce6ILj256ELj128EEvPfS0_)
        /*0014*/ 	.word	0x00000000


	//----- nvinfo : EIATTR_MIN_STACK_SIZE
	.align		4
.L_3:
        /*0018*/ 	.byte	0x04, 0x12
        /*001a*/ 	.short	(.L_5 - .L_4)
	.align		4
.L_4:
        /*001c*/ 	.word	index@(_Z7reduce6ILj256ELj128EEvPfS0_)
        /*0020*/ 	.word	0x00000000
.L_5:


//--------------------- .nv.compat                --------------------------
	.section	.nv.compat,"",@"SHT_CUDA_COMPAT_INFO"
	.align	4
        /*0000*/ 	.byte	0x02, 0x09, 0x00, 0x00, 0x02, 0x02, 0x01, 0x00, 0x02, 0x05, 0x05, 0x00, 0x03, 0x07, 0x01, 0x01
        /*0010*/ 	.byte	0x02, 0x03, 0x00, 0x00, 0x02, 0x06, 0x01, 0x00, 0x04, 0x0b, 0x08, 0x00, 0x09, 0x00, 0x00, 0x00
        /*0020*/ 	.byte	0x00, 0x00, 0x00, 0x00


//--------------------- .nv.info._Z7reduce6ILj256ELj128EEvPfS0_ --------------------------
	.section	.nv.info._Z7reduce6ILj256ELj128EEvPfS0_,"",@"SHT_CUDA_INFO"
	.sectionflags	@""
	.align	4


	//----- nvinfo : EIATTR_CUDA_API_VERSION
	.align		4
        /*0000*/ 	.byte	0x04, 0x37
        /*0002*/ 	.short	(.L_7 - .L_6)
.L_6:
        /*0004*/ 	.word	0x00000082


	//----- nvinfo : EIATTR_KPARAM_INFO
	.align		4
.L_7:
        /*0008*/ 	.byte	0x04, 0x17
        /*000a*/ 	.short	(.L_9 - .L_8)
.L_8:
        /*000c*/ 	.word	0x00000000
        /*0010*/ 	.short	0x0001
        /*0012*/ 	.short	0x0008
        /*0014*/ 	.byte	0x00, 0xf5, 0x21, 0x00


	//----- nvinfo : EIATTR_KPARAM_INFO
	.align		4
.L_9:
        /*0018*/ 	.byte	0x04, 0x17
        /*001a*/ 	.short	(.L_11 - .L_10)
.L_10:
        /*001c*/ 	.word	0x00000000
        /*0020*/ 	.short	0x0000
        /*0022*/ 	.short	0x0000
        /*0024*/ 	.byte	0x00, 0xf5, 0x21, 0x00


	//----- nvinfo : EIATTR_SPARSE_MMA_MASK
	.align		4
.L_11:
        /*0028*/ 	.byte	0x03, 0x50
        /*002a*/ 	.short	0x0000


	//----- nvinfo : EIATTR_MAXREG_COUNT
	.align		4
        /*002c*/ 	.byte	0x03, 0x1b
        /*002e*/ 	.short	0x00ff


	//----- nvinfo : EIATTR_NUM_BARRIERS
	.align		4
        /*0030*/ 	.byte	0x02, 0x4c
        /*0032*/ 	.byte	0x01
	.zero		1


	//----- nvinfo : EIATTR_MERCURY_ISA_VERSION
	.align		4
        /*0034*/ 	.byte	0x03, 0x5f
        /*0036*/ 	.short	0x0101


	//----- nvinfo : EIATTR_COOP_GROUP_MASK_REGIDS
	.align		4
        /*0038*/ 	.byte	0x04, 0x29
        /*003a*/ 	.short	(.L_13 - .L_12)


	//   ....[0]....
.L_12:
        /*003c*/ 	.word	0xffffffff


	//   ....[1]....
        /*0040*/ 	.word	0xffffffff


	//   ....[2]....
        /*0044*/ 	.word	0xffffffff


	//   ....[3]....
        /*0048*/ 	.word	0xffffffff


	//   ....[4]....
        /*004c*/ 	.word	0xffffffff


	//   ....[5]....
        /*0050*/ 	.word	0xffffffff


	//----- nvinfo : EIATTR_COOP_GROUP_INSTR_OFFSETS
	.align		4
.L_13:
        /*0054*/ 	.byte	0x04, 0x28
        /*0056*/ 	.short	(.L_15 - .L_14)


	//   ....[0]....
.L_14:
        /*0058*/ 	.word	0x00001250


	//   ....[1]....
        /*005c*/ 	.word	0x00001270


	//   ....[2]....
        /*0060*/ 	.word	0x00001290


	//   ....[3]....
        /*0064*/ 	.word	0x000012b0


	//   ....[4]....
        /*0068*/ 	.word	0x000012e0


	//   ....[5]....
        /*006c*/ 	.word	0x00001300


	//----- nvinfo : EIATTR_VRC_CTA_INIT_COUNT
	.align		4
.L_15:
        /*0070*/ 	.byte	0x02, 0x4a
	.zero		1
	.zero		1


	//----- nvinfo : EIATTR_EXIT_INSTR_OFFSETS
	.align		4
        /*0074*/ 	.byte	0x04, 0x1c
        /*0076*/ 	.short	(.L_17 - .L_16)


	//   ....[0]....
.L_16:
        /*0078*/ 	.word	0x00001310


	//   ....[1]....
        /*007c*/ 	.word	0x00001350


	//----- nvinfo : EIATTR_CBANK_PARAM_SIZE
	.align		4
.L_17:
        /*0080*/ 	.byte	0x03, 0x19
        /*0082*/ 	.short	0x0010


	//----- nvinfo : EIATTR_PARAM_CBANK
	.align		4
        /*0084*/ 	.byte	0x04, 0x0a
        /*0086*/ 	.short	(.L_19 - .L_18)
	.align		4
.L_18:
        /*0088*/ 	.word	index@(.nv.constant0._Z7reduce6ILj256ELj128EEvPfS0_)
        /*008c*/ 	.short	0x0380
        /*008e*/ 	.short	0x0010


	//----- nvinfo : EIATTR_SW_WAR
	.align		4
.L_19:
        /*0090*/ 	.byte	0x04, 0x36
        /*0092*/ 	.short	(.L_21 - .L_20)
.L_20:
        /*0094*/ 	.word	0x00000008
.L_21:


//--------------------- .nv.callgraph             --------------------------
	.section	.nv.callgraph,"",@"SHT_CUDA_CALLGRAPH"
	.align	4
	.sectionentsize	8
	.align		4
        /*0000*/ 	.word	0x00000000
	.align		4
        /*0004*/ 	.word	0xffffffff
	.align		4
        /*0008*/ 	.word	0x00000000
	.align		4
        /*000c*/ 	.word	0xfffffffe
	.align		4
        /*0010*/ 	.word	0x00000000
	.align		4
        /*0014*/ 	.word	0xfffffffd
	.align		4
        /*0018*/ 	.word	0x00000000
	.align		4
        /*001c*/ 	.word	0xfffffffc


//--------------------- .text._Z7reduce6ILj256ELj128EEvPfS0_ --------------------------
	.section	.text._Z7reduce6ILj256ELj128EEvPfS0_,"ax",@progbits
	.align	128
        .global         _Z7reduce6ILj256ELj128EEvPfS0_
        .type           _Z7reduce6ILj256ELj128EEvPfS0_,@function
        .size           _Z7reduce6ILj256ELj128EEvPfS0_,(.L_x_1 - _Z7reduce6ILj256ELj128EEvPfS0_)
        .other          _Z7reduce6ILj256ELj128EEvPfS0_,@"STO_CUDA_ENTRY STV_DEFAULT"
_Z7reduce6ILj256ELj128EEvPfS0_:
.text._Z7reduce6ILj256ELj128EEvPfS0_:
[----:B------:R-:W-:Y:S01]  /*0000*/  LDC R1, c[0x0][0x37c] ;  /* 0x0000df00ff017b82 */ /* 0x000fe20000000800 */
[----:B------:R-:W0:Y:S07]  /*0010*/  S2R R27, SR_TID.X ;  /* 0x00000000001b7919 */ /* 0x000e2e0000002100 */
[----:B------:R-:W1:Y:S01]  /*0020*/  S2UR UR4, SR_CTAID.X ;  /* 0x00000000000479c3 */ /* 0x000e620000002500 */
[----:B------:R-:W2:Y:S07]  /*0030*/  LDCU.64 UR6, c[0x0][0x358] ;  /* 0x00006b00ff0677ac */ /* 0x000eae0008000a00 */
[----:B------:R-:W3:Y:S01]  /*0040*/  LDC.64 R2, c[0x0][0x380] ;  /* 0x0000e000ff027b82 */ /* 0x000ee20000000a00 */
[----:B-1----:R-:W-:-:S06]  /*0050*/  USHF.L.U32 UR4, UR4, 0xf, URZ ;  /* 0x0000000f04047899 */ /* 0x002fcc00080006ff */
[----:B0-----:R-:W-:-:S05]  /*0060*/  LOP3.LUT R5, R27, UR4, RZ, 0xfc, !PT ;  /* 0x000000041b057c12 */ /* 0x001fca000f8efcff */
[----:B---3--:R-:W-:-:S05]  /*0070*/  IMAD.WIDE.U32 R6, R5, 0x4, R2 ;  /* 0x0000000405067825 */ /* 0x008fca00078e0002 */
[----:B--2---:R-:W2:Y:S04]  /*0080*/  LDG.E R14, desc[UR6][R6.64] ;  /* 0x00000006060e7981 */ /* 0x004ea8000c1e1900 */
[----:B------:R-:W3:Y:S04]  /*0090*/  LDG.E R16, desc[UR6][R6.64+0x400] ;  /* 0x0004000606107981 */ /* 0x000ee8000c1e1900 */
[----:B------:R-:W4:Y:S04]  /*00a0*/  LDG.E R25, desc[UR6][R6.64+0x800] ;  /* 0x0008000606197981 */ /* 0x000f28000c1e1900 */
[----:B------:R-:W5:Y:S04]  /*00b0*/  LDG.E R17, desc[UR6][R6.64+0xc00] ;  /* 0x000c000606117981 */ /* 0x000f68000c1e1900 */
        /* <DEDUP_REMOVED lines=15> */
[----:B------:R-:W5:Y:S01]  /*01b0*/  LDG.E R28, desc[UR6][R6.64+0x1ec00] ;  /* 0x01ec0006061c7981 */ /* 0x000f62000c1e1900 */
[----:B--2---:R-:W-:-:S03]  /*01c0*/  FADD R15, RZ, R14 ;  /* 0x0000000eff0f7221 */ /* 0x004fc60000000000 */
[----:B------:R-:W2:Y:S01]  /*01d0*/  LDG.E R14, desc[UR6][R6.64+0x4c00] ;  /* 0x004c0006060e7981 */ /* 0x000ea2000c1e1900 */
[----:B---3--:R-:W-:-:S03]  /*01e0*/  FADD R16, R15, R16 ;  /* 0x000000100f107221 */ /* 0x008fc60000000000 */
[----:B------:R-:W3:Y:S01]  /*01f0*/  LDG.E R15, desc[UR6][R6.64+0x5000] ;  /* 0x00500006060f7981 */ /* 0x000ee2000c1e1900 */
[----:B----4-:R-:W-:-:S03]  /*0200*/  FADD R26, R16, R25 ;  /* 0x00000019101a7221 */ /* 0x010fc60000000000 */
[----:B------:R-:W4:Y:S01]  /*0210*/  LDG.E R16, desc[UR6][R6.64+0x5400] ;  /* 0x0054000606107981 */ /* 0x000f22000c1e1900 */
[----:B-----5:R-:W-:-:S03]  /*0220*/  FADD R25, R26, R17 ;  /* 0x000000111a197221 */ /* 0x020fc60000000000 */
[----:B------:R-:W5:Y:S01]  /*0230*/  LDG.E R17, desc[UR6][R6.64+0x5800] ;  /* 0x0058000606117981 */ /* 0x000f62000c1e1900 */
[----:B------:R-:W-:-:S03]  /*0240*/  FADD R26, R25, R18 ;  /* 0x00000012191a7221 */ /* 0x000fc60000000000 */
        /* <DEDUP_REMOVED lines=29> */
[----:B--2---:R-:W-:-:S03]  /*0420*/  FADD R26, R25, R14 ;  /* 0x0000000e191a7221 */ /* 0x004fc60000000000 */
        /* <DEDUP_REMOVED lines=151> */
[----:B------:R-:W-:Y:S01]  /*0da0*/  IADD3 R29, PT, PT, R5, 0x7e00, RZ ;  /* 0x00007e00051d7810 */ /* 0x000fe20007ffe0ff */
[----:B--2---:R-:W-:Y:S02]  /*0db0*/  FADD R22, R23, R14 ;  /* 0x0000000e17167221 */ /* 0x004fe40000000000 */
[----:B------:R-:W2:Y:S02]  /*0dc0*/  LDG.E R14, desc[UR6][R6.64+0x1c000] ;  /* 0x01c00006060e7981 */ /* 0x000ea4000c1e1900 */
[----:B---3--:R-:W-:Y:S02]  /*0dd0*/  FADD R23, R22, R15 ;  /* 0x0000000f16177221 */ /* 0x008fe40000000000 */
[----:B------:R-:W3:Y:S02]  /*0de0*/  LDG.E R15, desc[UR6][R6.64+0x1c400] ;  /* 0x01c40006060f7981 */ /* 0x000ee4000c1e1900 */
[----:B----4-:R-:W-:-:S02]  /*0df0*/  FADD R22, R23, R16 ;  /* 0x0000001017167221 */ /* 0x010fc40000000000 */
[----:B------:R-:W4:Y:S02]  /*0e00*/  LDG.E R16, desc[UR6][R6.64+0x1c800] ;  /* 0x01c8000606107981 */ /* 0x000f24000c1e1900 */
[----:B-----5:R-:W-:Y:S02]  /*0e10*/  FADD R23, R22, R17 ;  /* 0x0000001116177221 */ /* 0x020fe40000000000 */
[----:B------:R-:W5:Y:S02]  /*0e20*/  LDG.E R17, desc[UR6][R6.64+0x1cc00] ;  /* 0x01cc000606117981 */ /* 0x000f64000c1e1900 */
[----:B------:R-:W-:Y:S02]  /*0e30*/  FADD R22, R23, R18 ;  /* 0x0000001217167221 */ /* 0x000fe40000000000 */
[----:B------:R-:W5:Y:S02]  /*0e40*/  LDG.E R18, desc[UR6][R6.64+0x1d000] ;  /* 0x01d0000606127981 */ /* 0x000f64000c1e1900 */
[----:B------:R-:W-:-:S02]  /*0e50*/  FADD R23, R22, R19 ;  /* 0x0000001316177221 */ /* 0x000fc40000000000 */
[----:B------:R-:W5:Y:S02]  /*0e60*/  LDG.E R19, desc[UR6][R6.64+0x1d400] ;  /* 0x01d4000606137981 */ /* 0x000f64000c1e1900 */
[----:B------:R-:W-:Y:S02]  /*0e70*/  FADD R22, R23, R20 ;  /* 0x0000001417167221 */ /* 0x000fe40000000000 */
[----:B------:R-:W5:Y:S02]  /*0e80*/  LDG.E R20, desc[UR6][R6.64+0x1d800] ;  /* 0x01d8000606147981 */ /* 0x000f64000c1e1900 */
[----:B------:R-:W-:Y:S02]  /*0e90*/  FADD R22, R22, R21 ;  /* 0x0000001516167221 */ /* 0x000fe40000000000 */
[----:B------:R-:W5:Y:S02]  /*0ea0*/  LDG.E R21, desc[UR6][R6.64+0x1dc00] ;  /* 0x01dc000606157981 */ /* 0x000f64000c1e1900 */
[----:B------:R-:W-:-:S02]  /*0eb0*/  FADD R9, R22, R9 ;  /* 0x0000000916097221 */ /* 0x000fc40000000000 */
[----:B------:R-:W5:Y:S02]  /*0ec0*/  LDG.E R22, desc[UR6][R6.64+0x1e000] ;  /* 0x01e0000606167981 */ /* 0x000f64000c1e1900 */
[----:B------:R-:W-:Y:S02]  /*0ed0*/  FADD R9, R9, R8 ;  /* 0x0000000809097221 */ /* 0x000fe40000000000 */
[----:B------:R-:W5:Y:S02]  /*0ee0*/  LDG.E R23, desc[UR6][R6.64+0x1e400] ;  /* 0x01e4000606177981 */ /* 0x000f64000c1e1900 */
[----:B------:R-:W-:Y:S01]  /*0ef0*/  FADD R4, R9, R4 ;  /* 0x0000000409047221 */ /* 0x000fe20000000000 */
[----:B------:R-:W-:-:S05]  /*0f00*/  IADD3 R9, PT, PT, R5, 0x7d00, RZ ;  /* 0x00007d0005097810 */ /* 0x000fca0007ffe0ff */
[----:B------:R-:W-:-:S04]  /*0f10*/  IMAD.WIDE.U32 R8, R9, 0x4, R2 ;  /* 0x0000000409087825 */ /* 0x000fc800078e0002 */
[----:B------:R-:W-:Y:S02]  /*0f20*/  FADD R25, R4, R25 ;  /* 0x0000001904197221 */ /* 0x000fe40000000000 */
[----:B------:R0:W5:Y:S02]  /*0f30*/  LDG.E R8, desc[UR6][R8.64] ;  /* 0x0000000608087981 */ /* 0x000164000c1e1900 */
[----:B0-----:R-:W-:Y:S01]  /*0f40*/  IADD3 R9, PT, PT, R5, 0x7f00, RZ ;  /* 0x00007f0005097810 */ /* 0x001fe20007ffe0ff */
[----:B------:R-:W-:-:S04]  /*0f50*/  IMAD.WIDE.U32 R4, R29, 0x4, R2 ;  /* 0x000000041d047825 */ /* 0x000fc800078e0002 */
[----:B------:R-:W-:Y:S02]  /*0f60*/  IMAD.WIDE.U32 R2, R9, 0x4, R2 ;  /* 0x0000000409027825 */ /* 0x000fe400078e0002 */
[----:B------:R-:W5:Y:S04]  /*0f70*/  LDG.E R4, desc[UR6][R4.64] ;  /* 0x0000000604047981 */ /* 0x000f68000c1e1900 */
[----:B------:R-:W5:Y:S01]  /*0f80*/  LDG.E R2, desc[UR6][R2.64] ;  /* 0x0000000602027981 */ /* 0x000f62000c1e1900 */
[----:B------:R-:W-:-:S04]  /*0f90*/  FADD R25, R25, R0 ;  /* 0x0000000019197221 */ /* 0x000fc80000000000 */
[----:B------:R-:W-:-:S04]  /*0fa0*/  FADD R10, R25, R10 ;  /* 0x0000000a190a7221 */ /* 0x000fc80000000000 */
[----:B------:R-:W-:-:S04]  /*0fb0*/  FADD R11, R10, R11 ;  /* 0x0000000b0a0b7221 */ /* 0x000fc80000000000 */
[----:B------:R-:W-:-:S04]  /*0fc0*/  FADD R12, R11, R12 ;  /* 0x0000000c0b0c7221 */ /* 0x000fc80000000000 */
[----:B------:R-:W-:Y:S01]  /*0fd0*/  FADD R13, R12, R13 ;  /* 0x0000000d0c0d7221 */ /* 0x000fe20000000000 */
[----:B------:R-:W0:Y:S01]  /*0fe0*/  S2UR UR5, SR_CgaCtaId ;  /* 0x00000000000579c3 */ /* 0x000e220000008800 */
[----:B------:R-:W-:Y:S02]  /*0ff0*/  UMOV UR4, 0x400 ;  /* 0x0000040000047882 */ /* 0x000fe40000000000 */
[----:B0-----:R-:W-:-:S06]  /*1000*/  ULEA UR4, UR5, UR4, 0x18 ;  /* 0x0000000405047291 */ /* 0x001fcc000f8ec0ff */
[C---:B------:R-:W-:Y:S02]  /*1010*/  LEA R0, R27.reuse, UR4, 0x2 ;  /* 0x000000041b007c11 */ /* 0x040fe4000f8e10ff */
[C---:B------:R-:W-:Y:S02]  /*1020*/  ISETP.GT.U32.AND P1, PT, R27.reuse, 0x7f, PT ;  /* 0x0000007f1b00780c */ /* 0x040fe40003f24070 */
[----:B------:R-:W-:Y:S01]  /*1030*/  ISETP.GT.U32.AND P0, PT, R27, 0x3f, PT ;  /* 0x0000003f1b00780c */ /* 0x000fe20003f04070 */
[----:B--2---:R-:W-:-:S04]  /*1040*/  FADD R14, R13, R14 ;  /* 0x0000000e0d0e7221 */ /* 0x004fc80000000000 */
[----:B---3--:R-:W-:-:S04]  /*1050*/  FADD R15, R14, R15 ;  /* 0x0000000f0e0f7221 */ /* 0x008fc80000000000 */
[----:B----4-:R-:W-:-:S04]  /*1060*/  FADD R16, R15, R16 ;  /* 0x000000100f107221 */ /* 0x010fc80000000000 */
[----:B-----5:R-:W-:-:S04]  /*1070*/  FADD R17, R16, R17 ;  /* 0x0000001110117221 */ /* 0x020fc80000000000 */
[----:B------:R-:W-:-:S04]  /*1080*/  FADD R18, R17, R18 ;  /* 0x0000001211127221 */ /* 0x000fc80000000000 */
        /* <DEDUP_REMOVED lines=10> */
[----:B------:R-:W-:-:S05]  /*1130*/  FADD R23, R23, R2 ;  /* 0x0000000217177221 */ /* 0x000fca0000000000 */
[----:B------:R-:W-:Y:S01]  /*1140*/  STS [R0], R23 ;  /* 0x0000001700007388 */ /* 0x000fe20000000800 */
[----:B------:R-:W-:Y:S06]  /*1150*/  BAR.SYNC.DEFER_BLOCKING 0x0 ;  /* 0x0000000000007b1d */ /* 0x000fec0000010000 */
[----:B------:R-:W-:Y:S04]  /*1160*/  @!P1 LDS R2, [R0+0x200] ;  /* 0x0002000000029984 */ /* 0x000fe80000000800 */
[----:B------:R-:W0:Y:S02]  /*1170*/  @!P1 LDS R3, [R0] ;  /* 0x0000000000039984 */ /* 0x000e240000000800 */
[----:B0-----:R-:W-:-:S05]  /*1180*/  @!P1 FADD R3, R2, R3 ;  /* 0x0000000302039221 */ /* 0x001fca0000000000 */
[----:B------:R-:W-:Y:S01]  /*1190*/  @!P1 STS [R0], R3 ;  /* 0x0000000300009388 */ /* 0x000fe20000000800 */
[----:B------:R-:W-:Y:S06]  /*11a0*/  BAR.SYNC.DEFER_BLOCKING 0x0 ;  /* 0x0000000000007b1d */ /* 0x000fec0000010000 */
[----:B------:R-:W-:Y:S04]  /*11b0*/  @!P0 LDS R2, [R0+0x100] ;  /* 0x0001000000028984 */ /* 0x000fe80000000800 */
[----:B------:R-:W0:Y:S01]  /*11c0*/  @!P0 LDS R5, [R0] ;  /* 0x0000000000058984 */ /* 0x000e220000000800 */
[----:B------:R-:W-:Y:S01]  /*11d0*/  ISETP.GT.U32.AND P1, PT, R27, 0x1f, PT ;  /* 0x0000001f1b00780c */ /* 0x000fe20003f24070 */
[----:B0-----:R-:W-:-:S05]  /*11e0*/  @!P0 FADD R5, R2, R5 ;  /* 0x0000000502058221 */ /* 0x001fca0000000000 */
[----:B------:R-:W-:Y:S01]  /*11f0*/  @!P0 STS [R0], R5 ;  /* 0x0000000500008388 */ /* 0x000fe20000000800 */
[----:B------:R-:W-:Y:S06]  /*1200*/  BAR.SYNC.DEFER_BLOCKING 0x0 ;  /* 0x0000000000007b1d */ /* 0x000fec0000010000 */
[----:B------:R-:W-:Y:S04]  /*1210*/  @!P1 LDS R2, [R0+0x80] ;  /* 0x0000800000029984 */ /* 0x000fe80000000800 */
[----:B------:R-:W0:Y:S02]  /*1220*/  @!P1 LDS R7, [R0] ;  /* 0x0000000000079984 */ /* 0x000e240000000800 */
[----:B0-----:R-:W-:-:S05]  /*1230*/  @!P1 FADD R7, R2, R7 ;  /* 0x0000000702079221 */ /* 0x001fca0000000000 */
[----:B------:R-:W-:Y:S01]  /*1240*/  @!P1 STS [R0], R7 ;  /* 0x0000000700009388 */ /* 0x000fe20000000800 */
[----:B------:R-:W-:-:S03]  /*1250*/  NOP ;  /* 0x0000000000007918 */ /* 0x000fc60000000000 */
[----:B------:R-:W0:Y:S04]  /*1260*/  LDS R2, [R0] ;  /* 0x0000000000027984 */ /* 0x000e280000000800 */
[----:B0-----:R-:W0:Y:S02]  /*1270*/  SHFL.DOWN PT, R3, R2, 0x10, 0x1f ;  /* 0x0a001f0002037f89 */ /* 0x001e2400000e0000 */
[----:B0-----:R-:W-:-:S05]  /*1280*/  FADD R3, R2, R3 ;  /* 0x0000000302037221 */ /* 0x001fca0000000000 */
[----:B------:R-:W0:Y:S02]  /*1290*/  SHFL.DOWN PT, R4, R3, 0x8, 0x1f ;  /* 0x09001f0003047f89 */ /* 0x000e2400000e0000 */
[----:B0-----:R-:W-:-:S05]  /*12a0*/  FADD R4, R3, R4 ;  /* 0x0000000403047221 */ /* 0x001fca0000000000 */
[----:B------:R-:W0:Y:S01]  /*12b0*/  SHFL.DOWN PT, R5, R4, 0x4, 0x1f ;  /* 0x08801f0004057f89 */ /* 0x000e2200000e0000 */
[----:B------:R-:W-:Y:S01]  /*12c0*/  ISETP.NE.AND P0, PT, R27, RZ, PT ;  /* 0x000000ff1b00720c */ /* 0x000fe20003f05270 */
[----:B0-----:R-:W-:-:S05]  /*12d0*/  FADD R5, R4, R5 ;  /* 0x0000000504057221 */ /* 0x001fca0000000000 */
[----:B------:R-:W0:Y:S02]  /*12e0*/  SHFL.DOWN PT, R6, R5, 0x2, 0x1f ;  /* 0x08401f0005067f89 */ /* 0x000e2400000e0000 */
[----:B0-----:R-:W-:-:S05]  /*12f0*/  FADD R6, R5, R6 ;  /* 0x0000000605067221 */ /* 0x001fca0000000000 */
[----:B------:R0:W1:Y:S01]  /*1300*/  SHFL.DOWN PT, R7, R6, 0x1, 0x1f ;  /* 0x08201f0006077f89 */ /* 0x00006200000e0000 */
[----:B------:R-:W-:Y:S05]  /*1310*/  @P0 EXIT ;  /* 0x000000000000094d */ /* 0x000fea0003800000 */
[----:B------:R-:W2:Y:S01]  /*1320*/  LDC.64 R2, c[0x0][0x388] ;  /* 0x0000e200ff027b82 */ /* 0x000ea20000000a00 */
[----:B-1----:R-:W-:-:S05]  /*1330*/  FADD R7, R6, R7 ;  /* 0x0000000706077221 */ /* 0x002fca0000000000 */
[----:B--2---:R-:W-:Y:S01]  /*1340*/  REDG.E.ADD.F32.FTZ.RN.STRONG.GPU desc[UR6][R2.64], R7 ;  /* 0x00000007020079a6 */ /* 0x004fe2000c12f306 */
[----:B------:R-:W-:Y:S05]  /*1350*/  EXIT ;  /* 0x000000000000794d */ /* 0x000fea0003800000 */
.L_x_0:
[----:B------:R-:W-:-:S00]  /*1360*/  BRA `(.L_x_0) ;  /* 0xfffffffc00fc7947 */ /* 0x000fc0000383ffff */
[----:B------:R-:W-:-:S00]  /*1370*/  NOP ;  /* 0x0000000000007918 */ /* 0x000fc00000000000 */
        /* <DEDUP_REMOVED lines=8> */
.L_x_1:


//--------------------- .nv.shared._Z7reduce6ILj256ELj128EEvPfS0_ --------------------------
	.section	.nv.shared._Z7reduce6ILj256ELj128EEvPfS0_,"aw",@nobits
	.sectionflags	@""
	.align	4
.nv.shared._Z7reduce6ILj256ELj128EEvPfS0_:
	.zero		2048


//--------------------- .nv.shared.reserved.0     --------------------------
	.section	.nv.shared.reserved.0,"aw",@nobits
	.weak		__nv_reservedSMEM_offset_0_alias
	.size		__nv_reservedSMEM_offset_0_alias, 0, 64
	.other		__nv_reservedSMEM_offset_0_alias,@"STO_CUDA_RESERVED_SHARED STV_DEFAULT"
__nv_reservedSMEM_offset_0_alias:
	.zero		0
	.zero		64


//--------------------- .nv.constant0._Z7reduce6ILj256ELj128EEvPfS0_ --------------------------
	.section	.nv.constant0._Z7reduce6ILj256ELj128EEvPfS0_,"a",@progbits
	.sectionflags	@""
	.align	4
.nv.constant0._Z7reduce6ILj256ELj128EEvPfS0_:
	.zero		912


//--------------------- SYMBOLS --------------------------

	.type		.nv.reservedSmem.offset0,@object
	.size		.nv.reservedSmem.offset0,0x4
	.type		.nv.reservedSmem.cap,@object
	.size		.nv.reservedSmem.cap,0x4
